//
// Generated by NVIDIA NVVM Compiler
//
// Compiler Build ID: CL-36424714
// Cuda compilation tools, release 13.0, V13.0.88
// Based on NVVM 20.0.0
//

.version 9.0
.target sm_100
.address_size 64

	// .globl	_Z14findIfExistsCuPciS_iPiS0_S0_S0_Py

.visible .entry _Z14findIfExistsCuPciS_iPiS0_S0_S0_Py(
	.param .u64 .ptr .align 1 _Z14findIfExistsCuPciS_iPiS0_S0_S0_Py_param_0,
	.param .u32 _Z14findIfExistsCuPciS_iPiS0_S0_S0_Py_param_1,
	.param .u64 .ptr .align 1 _Z14findIfExistsCuPciS_iPiS0_S0_S0_Py_param_2,
	.param .u32 _Z14findIfExistsCuPciS_iPiS0_S0_S0_Py_param_3,
	.param .u64 .ptr .align 1 _Z14findIfExistsCuPciS_iPiS0_S0_S0_Py_param_4,
	.param .u64 .ptr .align 1 _Z14findIfExistsCuPciS_iPiS0_S0_S0_Py_param_5,
	.param .u64 .ptr .align 1 _Z14findIfExistsCuPciS_iPiS0_S0_S0_Py_param_6,
	.param .u64 .ptr .align 1 _Z14findIfExistsCuPciS_iPiS0_S0_S0_Py_param_7,
	.param .u64 .ptr .align 1 _Z14findIfExistsCuPciS_iPiS0_S0_S0_Py_param_8
)
{
	.reg .pred 	%p<12>;
	.reg .b32 	%r<346>;
	.reg .b64 	%rd<38>;

	ld.param.u64 	%rd13, [_Z14findIfExistsCuPciS_iPiS0_S0_S0_Py_param_0];
	ld.param.u32 	%r33, [_Z14findIfExistsCuPciS_iPiS0_S0_S0_Py_param_1];
	ld.param.u64 	%rd14, [_Z14findIfExistsCuPciS_iPiS0_S0_S0_Py_param_4];
	ld.param.u64 	%rd9, [_Z14findIfExistsCuPciS_iPiS0_S0_S0_Py_param_6];
	ld.param.u64 	%rd10, [_Z14findIfExistsCuPciS_iPiS0_S0_S0_Py_param_7];
	ld.param.u64 	%rd11, [_Z14findIfExistsCuPciS_iPiS0_S0_S0_Py_param_8];
	cvta.to.global.u64 	%rd1, %rd13;
	cvta.to.global.u64 	%rd15, %rd14;
	// begin inline asm
	mov.u64 	%rd12, %clock64;
	// end inline asm
	mov.u32 	%r1, %ctaid.x;
	mov.u32 	%r2, %tid.x;
	mul.wide.u32 	%rd16, %r1, 4;
	add.s64 	%rd17, %rd15, %rd16;
	ld.global.u32 	%r3, [%rd17];
	sub.s32 	%r34, %r33, %r3;
	setp.ge.s32 	%p1, %r2, %r34;
	@%p1 bra 	$L__BB0_17;
	setp.lt.s32 	%p2, %r3, 1;
	mov.b32 	%r345, 0;
	@%p2 bra 	$L__BB0_14;
	and.b32  	%r4, %r3, 15;
	setp.lt.u32 	%p3, %r3, 16;
	mov.b32 	%r345, 0;
	mov.u32 	%r335, %r2;
	@%p3 bra 	$L__BB0_5;
	and.b32  	%r39, %r3, 2147483632;
	neg.s32 	%r331, %r39;
	cvt.u64.u32 	%rd18, %r2;
	add.s64 	%rd19, %rd18, %rd1;
	add.s64 	%rd36, %rd19, 7;
	mov.b32 	%r345, 0;
	mov.u32 	%r335, %r2;
$L__BB0_4:
	.pragma "nounroll";
	shl.b32 	%r40, %r345, 8;
	ld.global.s8 	%r41, [%rd36+-7];
	add.s32 	%r42, %r40, %r41;
	mul.hi.s32 	%r43, %r42, -2089327119;
	add.s32 	%r44, %r43, %r42;
	shr.u32 	%r45, %r44, 31;
	shr.s32 	%r46, %r44, 9;
	add.s32 	%r47, %r46, %r45;
	mul.lo.s32 	%r48, %r47, 997;
	sub.s32 	%r49, %r42, %r48;
	shl.b32 	%r50, %r49, 8;
	ld.global.s8 	%r51, [%rd36+-6];
	add.s32 	%r52, %r50, %r51;
	mul.hi.s32 	%r53, %r52, -2089327119;
	add.s32 	%r54, %r53, %r52;
	shr.u32 	%r55, %r54, 31;
	shr.s32 	%r56, %r54, 9;
	add.s32 	%r57, %r56, %r55;
	mul.lo.s32 	%r58, %r57, 997;
	sub.s32 	%r59, %r52, %r58;
	shl.b32 	%r60, %r59, 8;
	ld.global.s8 	%r61, [%rd36+-5];
	add.s32 	%r62, %r60, %r61;
	mul.hi.s32 	%r63, %r62, -2089327119;
	add.s32 	%r64, %r63, %r62;
	shr.u32 	%r65, %r64, 31;
	shr.s32 	%r66, %r64, 9;
	add.s32 	%r67, %r66, %r65;
	mul.lo.s32 	%r68, %r67, 997;
	sub.s32 	%r69, %r62, %r68;
	shl.b32 	%r70, %r69, 8;
	ld.global.s8 	%r71, [%rd36+-4];
	add.s32 	%r72, %r70, %r71;
	mul.hi.s32 	%r73, %r72, -2089327119;
	add.s32 	%r74, %r73, %r72;
	shr.u32 	%r75, %r74, 31;
	shr.s32 	%r76, %r74, 9;
	add.s32 	%r77, %r76, %r75;
	mul.lo.s32 	%r78, %r77, 997;
	sub.s32 	%r79, %r72, %r78;
	shl.b32 	%r80, %r79, 8;
	ld.global.s8 	%r81, [%rd36+-3];
	add.s32 	%r82, %r80, %r81;
	mul.hi.s32 	%r83, %r82, -2089327119;
	add.s32 	%r84, %r83, %r82;
	shr.u32 	%r85, %r84, 31;
	shr.s32 	%r86, %r84, 9;
	add.s32 	%r87, %r86, %r85;
	mul.lo.s32 	%r88, %r87, 997;
	sub.s32 	%r89, %r82, %r88;
	shl.b32 	%r90, %r89, 8;
	ld.global.s8 	%r91, [%rd36+-2];
	add.s32 	%r92, %r90, %r91;
	mul.hi.s32 	%r93, %r92, -2089327119;
	add.s32 	%r94, %r93, %r92;
	shr.u32 	%r95, %r94, 31;
	shr.s32 	%r96, %r94, 9;
	add.s32 	%r97, %r96, %r95;
	mul.lo.s32 	%r98, %r97, 997;
	sub.s32 	%r99, %r92, %r98;
	shl.b32 	%r100, %r99, 8;
	ld.global.s8 	%r101, [%rd36+-1];
	add.s32 	%r102, %r100, %r101;
	mul.hi.s32 	%r103, %r102, -2089327119;
	add.s32 	%r104, %r103, %r102;
	shr.u32 	%r105, %r104, 31;
	shr.s32 	%r106, %r104, 9;
	add.s32 	%r107, %r106, %r105;
	mul.lo.s32 	%r108, %r107, 997;
	sub.s32 	%r109, %r102, %r108;
	shl.b32 	%r110, %r109, 8;
	ld.global.s8 	%r111, [%rd36];
	add.s32 	%r112, %r110, %r111;
	mul.hi.s32 	%r113, %r112, -2089327119;
	add.s32 	%r114, %r113, %r112;
	shr.u32 	%r115, %r114, 31;
	shr.s32 	%r116, %r114, 9;
	add.s32 	%r117, %r116, %r115;
	mul.lo.s32 	%r118, %r117, 997;
	sub.s32 	%r119, %r112, %r118;
	shl.b32 	%r120, %r119, 8;
	ld.global.s8 	%r121, [%rd36+1];
	add.s32 	%r122, %r120, %r121;
	mul.hi.s32 	%r123, %r122, -2089327119;
	add.s32 	%r124, %r123, %r122;
	shr.u32 	%r125, %r124, 31;
	shr.s32 	%r126, %r124, 9;
	add.s32 	%r127, %r126, %r125;
	mul.lo.s32 	%r128, %r127, 997;
	sub.s32 	%r129, %r122, %r128;
	shl.b32 	%r130, %r129, 8;
	ld.global.s8 	%r131, [%rd36+2];
	add.s32 	%r132, %r130, %r131;
	mul.hi.s32 	%r133, %r132, -2089327119;
	add.s32 	%r134, %r133, %r132;
	shr.u32 	%r135, %r134, 31;
	shr.s32 	%r136, %r134, 9;
	add.s32 	%r137, %r136, %r135;
	mul.lo.s32 	%r138, %r137, 997;
	sub.s32 	%r139, %r132, %r138;
	shl.b32 	%r140, %r139, 8;
	ld.global.s8 	%r141, [%rd36+3];
	add.s32 	%r142, %r140, %r141;
	mul.hi.s32 	%r143, %r142, -2089327119;
	add.s32 	%r144, %r143, %r142;
	shr.u32 	%r145, %r144, 31;
	shr.s32 	%r146, %r144, 9;
	add.s32 	%r147, %r146, %r145;
	mul.lo.s32 	%r148, %r147, 997;
	sub.s32 	%r149, %r142, %r148;
	shl.b32 	%r150, %r149, 8;
	ld.global.s8 	%r151, [%rd36+4];
	add.s32 	%r152, %r150, %r151;
	mul.hi.s32 	%r153, %r152, -2089327119;
	add.s32 	%r154, %r153, %r152;
	shr.u32 	%r155, %r154, 31;
	shr.s32 	%r156, %r154, 9;
	add.s32 	%r157, %r156, %r155;
	mul.lo.s32 	%r158, %r157, 997;
	sub.s32 	%r159, %r152, %r158;
	shl.b32 	%r160, %r159, 8;
	ld.global.s8 	%r161, [%rd36+5];
	add.s32 	%r162, %r160, %r161;
	mul.hi.s32 	%r163, %r162, -2089327119;
	add.s32 	%r164, %r163, %r162;
	shr.u32 	%r165, %r164, 31;
	shr.s32 	%r166, %r164, 9;
	add.s32 	%r167, %r166, %r165;
	mul.lo.s32 	%r168, %r167, 997;
	sub.s32 	%r169, %r162, %r168;
	shl.b32 	%r170, %r169, 8;
	ld.global.s8 	%r171, [%rd36+6];
	add.s32 	%r172, %r170, %r171;
	mul.hi.s32 	%r173, %r172, -2089327119;
	add.s32 	%r174, %r173, %r172;
	shr.u32 	%r175, %r174, 31;
	shr.s32 	%r176, %r174, 9;
	add.s32 	%r177, %r176, %r175;
	mul.lo.s32 	%r178, %r177, 997;
	sub.s32 	%r179, %r172, %r178;
	shl.b32 	%r180, %r179, 8;
	ld.global.s8 	%r181, [%rd36+7];
	add.s32 	%r182, %r180, %r181;
	mul.hi.s32 	%r183, %r182, -2089327119;
	add.s32 	%r184, %r183, %r182;
	shr.u32 	%r185, %r184, 31;
	shr.s32 	%r186, %r184, 9;
	add.s32 	%r187, %r186, %r185;
	mul.lo.s32 	%r188, %r187, 997;
	sub.s32 	%r189, %r182, %r188;
	shl.b32 	%r190, %r189, 8;
	ld.global.s8 	%r191, [%rd36+8];
	add.s32 	%r192, %r190, %r191;
	mul.hi.s32 	%r193, %r192, -2089327119;
	add.s32 	%r194, %r193, %r192;
	shr.u32 	%r195, %r194, 31;
	shr.s32 	%r196, %r194, 9;
	add.s32 	%r197, %r196, %r195;
	mul.lo.s32 	%r198, %r197, 997;
	sub.s32 	%r345, %r192, %r198;
	add.s32 	%r335, %r335, 16;
	add.s32 	%r331, %r331, 16;
	add.s64 	%rd36, %rd36, 16;
	setp.ne.s32 	%p4, %r331, 0;
	@%p4 bra 	$L__BB0_4;
$L__BB0_5:
	setp.eq.s32 	%p5, %r4, 0;
	@%p5 bra 	$L__BB0_14;
	and.b32  	%r15, %r3, 7;
	setp.lt.u32 	%p6, %r4, 8;
	@%p6 bra 	$L__BB0_8;
	shl.b32 	%r200, %r345, 8;
	cvt.u64.u32 	%rd20, %r335;
	add.s64 	%rd21, %rd1, %rd20;
	ld.global.s8 	%r201, [%rd21];
	add.s32 	%r202, %r200, %r201;
	mul.hi.s32 	%r203, %r202, -2089327119;
	add.s32 	%r204, %r203, %r202;
	shr.u32 	%r205, %r204, 31;
	shr.s32 	%r206, %r204, 9;
	add.s32 	%r207, %r206, %r205;
	mul.lo.s32 	%r208, %r207, 997;
	sub.s32 	%r209, %r202, %r208;
	shl.b32 	%r210, %r209, 8;
	ld.global.s8 	%r211, [%rd21+1];
	add.s32 	%r212, %r210, %r211;
	mul.hi.s32 	%r213, %r212, -2089327119;
	add.s32 	%r214, %r213, %r212;
	shr.u32 	%r215, %r214, 31;
	shr.s32 	%r216, %r214, 9;
	add.s32 	%r217, %r216, %r215;
	mul.lo.s32 	%r218, %r217, 997;
	sub.s32 	%r219, %r212, %r218;
	shl.b32 	%r220, %r219, 8;
	ld.global.s8 	%r221, [%rd21+2];
	add.s32 	%r222, %r220, %r221;
	mul.hi.s32 	%r223, %r222, -2089327119;
	add.s32 	%r224, %r223, %r222;
	shr.u32 	%r225, %r224, 31;
	shr.s32 	%r226, %r224, 9;
	add.s32 	%r227, %r226, %r225;
	mul.lo.s32 	%r228, %r227, 997;
	sub.s32 	%r229, %r222, %r228;
	shl.b32 	%r230, %r229, 8;
	ld.global.s8 	%r231, [%rd21+3];
	add.s32 	%r232, %r230, %r231;
	mul.hi.s32 	%r233, %r232, -2089327119;
	add.s32 	%r234, %r233, %r232;
	shr.u32 	%r235, %r234, 31;
	shr.s32 	%r236, %r234, 9;
	add.s32 	%r237, %r236, %r235;
	mul.lo.s32 	%r238, %r237, 997;
	sub.s32 	%r239, %r232, %r238;
	shl.b32 	%r240, %r239, 8;
	ld.global.s8 	%r241, [%rd21+4];
	add.s32 	%r242, %r240, %r241;
	mul.hi.s32 	%r243, %r242, -2089327119;
	add.s32 	%r244, %r243, %r242;
	shr.u32 	%r245, %r244, 31;
	shr.s32 	%r246, %r244, 9;
	add.s32 	%r247, %r246, %r245;
	mul.lo.s32 	%r248, %r247, 997;
	sub.s32 	%r249, %r242, %r248;
	shl.b32 	%r250, %r249, 8;
	ld.global.s8 	%r251, [%rd21+5];
	add.s32 	%r252, %r250, %r251;
	mul.hi.s32 	%r253, %r252, -2089327119;
	add.s32 	%r254, %r253, %r252;
	shr.u32 	%r255, %r254, 31;
	shr.s32 	%r256, %r254, 9;
	add.s32 	%r257, %r256, %r255;
	mul.lo.s32 	%r258, %r257, 997;
	sub.s32 	%r259, %r252, %r258;
	shl.b32 	%r260, %r259, 8;
	ld.global.s8 	%r261, [%rd21+6];
	add.s32 	%r262, %r260, %r261;
	mul.hi.s32 	%r263, %r262, -2089327119;
	add.s32 	%r264, %r263, %r262;
	shr.u32 	%r265, %r264, 31;
	shr.s32 	%r266, %r264, 9;
	add.s32 	%r267, %r266, %r265;
	mul.lo.s32 	%r268, %r267, 997;
	sub.s32 	%r269, %r262, %r268;
	shl.b32 	%r270, %r269, 8;
	ld.global.s8 	%r271, [%rd21+7];
	add.s32 	%r272, %r270, %r271;
	mul.hi.s32 	%r273, %r272, -2089327119;
	add.s32 	%r274, %r273, %r272;
	shr.u32 	%r275, %r274, 31;
	shr.s32 	%r276, %r274, 9;
	add.s32 	%r277, %r276, %r275;
	mul.lo.s32 	%r278, %r277, 997;
	sub.s32 	%r345, %r272, %r278;
	add.s32 	%r335, %r335, 8;
$L__BB0_8:
	setp.eq.s32 	%p7, %r15, 0;
	@%p7 bra 	$L__BB0_14;
	and.b32  	%r21, %r3, 3;
	setp.lt.u32 	%p8, %r15, 4;
	@%p8 bra 	$L__BB0_11;
	shl.b32 	%r280, %r345, 8;
	cvt.u64.u32 	%rd22, %r335;
	add.s64 	%rd23, %rd1, %rd22;
	ld.global.s8 	%r281, [%rd23];
	add.s32 	%r282, %r280, %r281;
	mul.hi.s32 	%r283, %r282, -2089327119;
	add.s32 	%r284, %r283, %r282;
	shr.u32 	%r285, %r284, 31;
	shr.s32 	%r286, %r284, 9;
	add.s32 	%r287, %r286, %r285;
	mul.lo.s32 	%r288, %r287, 997;
	sub.s32 	%r289, %r282, %r288;
	shl.b32 	%r290, %r289, 8;
	ld.global.s8 	%r291, [%rd23+1];
	add.s32 	%r292, %r290, %r291;
	mul.hi.s32 	%r293, %r292, -2089327119;
	add.s32 	%r294, %r293, %r292;
	shr.u32 	%r295, %r294, 31;
	shr.s32 	%r296, %r294, 9;
	add.s32 	%r297, %r296, %r295;
	mul.lo.s32 	%r298, %r297, 997;
	sub.s32 	%r299, %r292, %r298;
	shl.b32 	%r300, %r299, 8;
	ld.global.s8 	%r301, [%rd23+2];
	add.s32 	%r302, %r300, %r301;
	mul.hi.s32 	%r303, %r302, -2089327119;
	add.s32 	%r304, %r303, %r302;
	shr.u32 	%r305, %r304, 31;
	shr.s32 	%r306, %r304, 9;
	add.s32 	%r307, %r306, %r305;
	mul.lo.s32 	%r308, %r307, 997;
	sub.s32 	%r309, %r302, %r308;
	shl.b32 	%r310, %r309, 8;
	ld.global.s8 	%r311, [%rd23+3];
	add.s32 	%r312, %r310, %r311;
	mul.hi.s32 	%r313, %r312, -2089327119;
	add.s32 	%r314, %r313, %r312;
	shr.u32 	%r315, %r314, 31;
	shr.s32 	%r316, %r314, 9;
	add.s32 	%r317, %r316, %r315;
	mul.lo.s32 	%r318, %r317, 997;
	sub.s32 	%r345, %r312, %r318;
	add.s32 	%r335, %r335, 4;
$L__BB0_11:
	setp.eq.s32 	%p9, %r21, 0;
	@%p9 bra 	$L__BB0_14;
	cvt.u64.u32 	%rd24, %r335;
	add.s64 	%rd37, %rd1, %rd24;
	neg.s32 	%r343, %r21;
$L__BB0_13:
	.pragma "nounroll";
	shl.b32 	%r319, %r345, 8;
	ld.global.s8 	%r320, [%rd37];
	add.s32 	%r321, %r319, %r320;
	mul.hi.s32 	%r322, %r321, -2089327119;
	add.s32 	%r323, %r322, %r321;
	shr.u32 	%r324, %r323, 31;
	shr.s32 	%r325, %r323, 9;
	add.s32 	%r326, %r325, %r324;
	mul.lo.s32 	%r327, %r326, 997;
	sub.s32 	%r345, %r321, %r327;
	add.s64 	%rd37, %rd37, 1;
	add.s32 	%r343, %r343, 1;
	setp.ne.s32 	%p10, %r343, 0;
	@%p10 bra 	$L__BB0_13;
$L__BB0_14:
	cvta.to.global.u64 	%rd25, %rd9;
	add.s64 	%rd27, %rd25, %rd16;
	ld.global.u32 	%r328, [%rd27];
	setp.ne.s32 	%p11, %r345, %r328;
	@%p11 bra 	$L__BB0_16;
	cvta.to.global.u64 	%rd28, %rd10;
	add.s64 	%rd30, %rd28, %rd16;
	ld.global.u32 	%r329, [%rd30];
	or.b32  	%r330, %r329, 1;
	st.global.u32 	[%rd30], %r330;
$L__BB0_16:
	// begin inline asm
	mov.u64 	%rd31, %clock64;
	// end inline asm
	sub.s64 	%rd32, %rd31, %rd12;
	cvta.to.global.u64 	%rd33, %rd11;
	mul.wide.u32 	%rd34, %r2, 8;
	add.s64 	%rd35, %rd33, %rd34;
	st.global.u64 	[%rd35], %rd32;
$L__BB0_17:
	ret;

}


// ===== COMPILED SASS (sm_100) =====

	.target	sm_100

	.elftype	@"ET_EXEC"


//--------------------- .note.nv.tkinfo           --------------------------
	.section	.note.nv.tkinfo,"",@"SHT_NOTE"
	.sectionflags	@"SHF_NOTE_NV_TKINFO"
	.tkinfo
        /*0018*/ 	.word	0x00000002
        /*0030*/ 	.string	""
        /*0030*/ 	.string	"ptxas"
        /*0030*/ 	.string	"Cuda compilation tools, release 13.0, V13.0.88"
        /*0030*/ 	.string	"Build cuda_13.0.r13.0/compiler.36424714_0"
        /*0030*/ 	.string	"-arch sm_100 -m 64 "



//--------------------- .note.nv.cuinfo           --------------------------
	.section	.note.nv.cuinfo,"",@"SHT_NOTE"
	.sectionflags	@"SHF_NOTE_NV_CUINFO"
        /*0018*/ 	.short	0x0002
        /*001a*/ 	.short	0x0064
        /*001c*/ 	.short	0x0082
	.zero		2


//--------------------- .nv.info                  --------------------------
	.section	.nv.info,"",@"SHT_CUDA_INFO"
	.align	4


	//----- nvinfo : EIATTR_REGCOUNT
	.align		4
        /*0000*/ 	.byte	0x04, 0x2f
        /*0002*/ 	.short	(.L_1 - .L_0)
	.align		4
.L_0:
        /*0004*/ 	.word	index@(_Z14findIfExistsCuPciS_iPiS0_S0_S0_Py)
        /*0008*/ 	.word	0x0000001c


	//----- nvinfo : EIATTR_FRAME_SIZE
	.align		4
.L_1:
        /*000c*/ 	.byte	0x04, 0x11
        /*000e*/ 	.short	(.L_3 - .L_2)
	.align		4
.L_2:
        /*0010*/ 	.word	index@(_Z14findIfExistsCuPciS_iPiS0_S0_S0_Py)
        /*0014*/ 	.word	0x00000000


	//----- nvinfo : EIATTR_MIN_STACK_SIZE
	.align		4
.L_3:
        /*0018*/ 	.byte	0x04, 0x12
        /*001a*/ 	.short	(.L_5 - .L_4)
	.align		4
.L_4:
        /*001c*/ 	.word	index@(_Z14findIfExistsCuPciS_iPiS0_S0_S0_Py)
        /*0020*/ 	.word	0x00000000
.L_5:


//--------------------- .nv.compat                --------------------------
	.section	.nv.compat,"",@"SHT_CUDA_COMPAT_INFO"
	.align	4
        /*0000*/ 	.byte	0x02, 0x09, 0x00, 0x00, 0x02, 0x02, 0x01, 0x00, 0x02, 0x05, 0x05, 0x00, 0x03, 0x07, 0x01, 0x01
        /*0010*/ 	.byte	0x02, 0x03, 0x00, 0x00, 0x02, 0x06, 0x01, 0x00, 0x04, 0x0b, 0x08, 0x00, 0x09, 0x00, 0x00, 0x00
        /*0020*/ 	.byte	0x00, 0x00, 0x00, 0x00


//--------------------- .nv.info._Z14findIfExistsCuPciS_iPiS0_S0_S0_Py --------------------------
	.section	.nv.info._Z14findIfExistsCuPciS_iPiS0_S0_S0_Py,"",@"SHT_CUDA_INFO"
	.sectionflags	@""
	.align	4


	//----- nvinfo : EIATTR_CUDA_API_VERSION
	.align		4
        /*0000*/ 	.byte	0x04, 0x37
        /*0002*/ 	.short	(.L_7 - .L_6)
.L_6:
        /*0004*/ 	.word	0x00000082


	//----- nvinfo : EIATTR_KPARAM_INFO
	.align		4
.L_7:
        /*0008*/ 	.byte	0x04, 0x17
        /*000a*/ 	.short	(.L_9 - .L_8)
.L_8:
        /*000c*/ 	.word	0x00000000
        /*0010*/ 	.short	0x0008
        /*0012*/ 	.short	0x0040
        /*0014*/ 	.byte	0x00, 0xf5, 0x21, 0x00


	//----- nvinfo : EIATTR_KPARAM_INFO
	.align		4
.L_9:
        /*0018*/ 	.byte	0x04, 0x17
        /*001a*/ 	.short	(.L_11 - .L_10)
.L_10:
        /*001c*/ 	.word	0x00000000
        /*0020*/ 	.short	0x0007
        /*0022*/ 	.short	0x0038
        /*0024*/ 	.byte	0x00, 0xf5, 0x21, 0x00


	//----- nvinfo : EIATTR_KPARAM_INFO
	.align		4
.L_11:
        /*0028*/ 	.byte	0x04, 0x17
        /*002a*/ 	.short	(.L_13 - .L_12)
.L_12:
        /*002c*/ 	.word	0x00000000
        /*0030*/ 	.short	0x0006
        /*0032*/ 	.short	0x0030
        /*0034*/ 	.byte	0x00, 0xf5, 0x21, 0x00


	//----- nvinfo : EIATTR_KPARAM_INFO
	.align		4
.L_13:
        /*0038*/ 	.byte	0x04, 0x17
        /*003a*/ 	.short	(.L_15 - .L_14)
.L_14:
        /*003c*/ 	.word	0x00000000
        /*0040*/ 	.short	0x0005
        /*0042*/ 	.short	0x0028
        /*0044*/ 	.byte	0x00, 0xf5, 0x21, 0x00


	//----- nvinfo : EIATTR_KPARAM_INFO
	.align		4
.L_15:
        /*0048*/ 	.byte	0x04, 0x17
        /*004a*/ 	.short	(.L_17 - .L_16)
.L_16:
        /*004c*/ 	.word	0x00000000
        /*0050*/ 	.short	0x0004
        /*0052*/ 	.short	0x0020
        /*0054*/ 	.byte	0x00, 0xf5, 0x21, 0x00


	//----- nvinfo : EIATTR_KPARAM_INFO
	.align		4
.L_17:
        /*0058*/ 	.byte	0x04, 0x17
        /*005a*/ 	.short	(.L_19 - .L_18)
.L_18:
        /*005c*/ 	.word	0x00000000
        /*0060*/ 	.short	0x0003
        /*0062*/ 	.short	0x0018
        /*0064*/ 	.byte	0x00, 0xf0, 0x11, 0x00


	//----- nvinfo : EIATTR_KPARAM_INFO
	.align		4
.L_19:
        /*0068*/ 	.byte	0x04, 0x17
        /*006a*/ 	.short	(.L_21 - .L_20)
.L_20:
        /*006c*/ 	.word	0x00000000
        /*0070*/ 	.short	0x0002
        /*0072*/ 	.short	0x0010
        /*0074*/ 	.byte	0x00, 0xf5, 0x21, 0x00


	//----- nvinfo : EIATTR_KPARAM_INFO
	.align		4
.L_21:
        /*0078*/ 	.byte	0x04, 0x17
        /*007a*/ 	.short	(.L_23 - .L_22)
.L_22:
        /*007c*/ 	.word	0x00000000
        /*0080*/ 	.short	0x0001
        /*0082*/ 	.short	0x0008
        /*0084*/ 	.byte	0x00, 0xf0, 0x11, 0x00


	//----- nvinfo : EIATTR_KPARAM_INFO
	.align		4
.L_23:
        /*0088*/ 	.byte	0x04, 0x17
        /*008a*/ 	.short	(.L_25 - .L_24)
.L_24:
        /*008c*/ 	.word	0x00000000
        /*0090*/ 	.short	0x0000
        /*0092*/ 	.short	0x0000
        /*0094*/ 	.byte	0x00, 0xf5, 0x21, 0x00


	//----- nvinfo : EIATTR_SPARSE_MMA_MASK
	.align		4
.L_25:
        /*0098*/ 	.byte	0x03, 0x50
        /*009a*/ 	.short	0x0000


	//----- nvinfo : EIATTR_MAXREG_COUNT
	.align		4
        /*009c*/ 	.byte	0x03, 0x1b
        /*009e*/ 	.short	0x00ff


	//----- nvinfo : EIATTR_MERCURY_ISA_VERSION
	.align		4
        /*00a0*/ 	.byte	0x03, 0x5f
        /*00a2*/ 	.short	0x0101


	//----- nvinfo : EIATTR_VRC_CTA_INIT_COUNT
	.align		4
        /*00a4*/ 	.byte	0x02, 0x4a
	.zero		1
	.zero		1


	//----- nvinfo : EIATTR_EXIT_INSTR_OFFSETS
	.align		4
        /*00a8*/ 	.byte	0x04, 0x1c
        /*00aa*/ 	.short	(.L_27 - .L_26)


	//   ....[0]....
.L_26:
        /*00ac*/ 	.word	0x000000b0


	//   ....[1]....
        /*00b0*/ 	.word	0x00001160


	//----- nvinfo : EIATTR_CBANK_PARAM_SIZE
	.align		4
.L_27:
        /*00b4*/ 	.byte	0x03, 0x19
        /*00b6*/ 	.short	0x0048


	//----- nvinfo : EIATTR_PARAM_CBANK
	.align		4
        /*00b8*/ 	.byte	0x04, 0x0a
        /*00ba*/ 	.short	(.L_29 - .L_28)
	.align		4
.L_28:
        /*00bc*/ 	.word	index@(.nv.constant0._Z14findIfExistsCuPciS_iPiS0_S0_S0_Py)
        /*00c0*/ 	.short	0x0380
        /*00c2*/ 	.short	0x0048


	//----- nvinfo : EIATTR_SW_WAR
	.align		4
.L_29:
        /*00c4*/ 	.byte	0x04, 0x36
        /*00c6*/ 	.short	(.L_31 - .L_30)
.L_30:
        /*00c8*/ 	.word	0x00000008
.L_31:


//--------------------- .nv.callgraph             --------------------------
	.section	.nv.callgraph,"",@"SHT_CUDA_CALLGRAPH"
	.align	4
	.sectionentsize	8
	.align		4
        /*0000*/ 	.word	0x00000000
	.align		4
        /*0004*/ 	.word	0xffffffff
	.align		4
        /*0008*/ 	.word	0x00000000
	.align		4
        /*000c*/ 	.word	0xfffffffe
	.align		4
        /*0010*/ 	.word	0x00000000
	.align		4
        /*0014*/ 	.word	0xfffffffd
	.align		4
        /*0018*/ 	.word	0x00000000
	.align		4
        /*001c*/ 	.word	0xfffffffc


//--------------------- .text._Z14findIfExistsCuPciS_iPiS0_S0_S0_Py --------------------------
	.section	.text._Z14findIfExistsCuPciS_iPiS0_S0_S0_Py,"ax",@progbits
	.align	128
        .global         _Z14findIfExistsCuPciS_iPiS0_S0_S0_Py
        .type           _Z14findIfExistsCuPciS_iPiS0_S0_S0_Py,@function
        .size           _Z14findIfExistsCuPciS_iPiS0_S0_S0_Py,(.L_x_7 - _Z14findIfExistsCuPciS_iPiS0_S0_S0_Py)
        .other          _Z14findIfExistsCuPciS_iPiS0_S0_S0_Py,@"STO_CUDA_ENTRY STV_DEFAULT"
_Z14findIfExistsCuPciS_iPiS0_S0_S0_Py:
.text._Z14findIfExistsCuPciS_iPiS0_S0_S0_Py:
[----:B------:R-:W-:Y:S01]  /*0000*/  LDC R1, c[0x0][0x37c] ;  /* 0x0000df00ff017b82 */ /* 0x000fe20000000800 */
[----:B------:R-:W0:Y:S01]  /*0010*/  LDCU.64 UR4, c[0x0][0x358] ;  /* 0x00006b00ff0477ac */ /* 0x000e220008000a00 */
[----:B------:R-:W-:Y:S01]  /*0020*/  CS2R R12, SR_CLOCKLO ;  /* 0x00000000000c7805 */ /* 0x000fe20000015000 */
[----:B------:R-:W1:Y:S05]  /*0030*/  S2R R0, SR_CTAID.X ;  /* 0x0000000000007919 */ /* 0x000e6a0000002500 */
[----:B------:R-:W1:Y:S01]  /*0040*/  LDC.64 R4, c[0x0][0x3a0] ;  /* 0x0000e800ff047b82 */ /* 0x000e620000000a00 */
[----:B------:R-:W2:Y:S01]  /*0050*/  LDCU UR6, c[0x0][0x388] ;  /* 0x00007100ff0677ac */ /* 0x000ea20008000800 */
[----:B-1----:R-:W-:-:S05]  /*0060*/  IMAD.WIDE.U32 R4, R0, 0x4, R4 ;  /* 0x0000000400047825 */ /* 0x002fca00078e0004 */
[----:B0-----:R-:W2:Y:S01]  /*0070*/  LDG.E R2, desc[UR4][R4.64] ;  /* 0x0000000404027981 */ /* 0x001ea2000c1e1900 */
[----:B------:R-:W0:Y:S01]  /*0080*/  S2R R3, SR_TID.X ;  /* 0x0000000000037919 */ /* 0x000e220000002100 */
[----:B--2---:R-:W-:-:S04]  /*0090*/  IADD3 R6, PT, PT, -R2, UR6, RZ ;  /* 0x0000000602067c10 */ /* 0x004fc8000fffe1ff */
[----:B0-----:R-:W-:-:S13]  /*00a0*/  ISETP.GE.AND P0, PT, R3, R6, PT ;  /* 0x000000060300720c */ /* 0x001fda0003f06270 */
[----:B------:R-:W-:Y:S05]  /*00b0*/  @P0 EXIT ;  /* 0x000000000000094d */ /* 0x000fea0003800000 */
[----:B------:R-:W-:Y:S01]  /*00c0*/  ISETP.GE.AND P0, PT, R2, 0x1, PT ;  /* 0x000000010200780c */ /* 0x000fe20003f06270 */
[----:B------:R-:W-:-:S12]  /*00d0*/  IMAD.MOV.U32 R16, RZ, RZ, RZ ;  /* 0x000000ffff107224 */ /* 0x000fd800078e00ff */
[----:B------:R-:W-:Y:S05]  /*00e0*/  @!P0 BRA `(.L_x_0) ;  /* 0x0000000c00e08947 */ /* 0x000fea0003800000 */
[C---:B------:R-:W-:Y:S01]  /*00f0*/  ISETP.GE.U32.AND P1, PT, R2.reuse, 0x10, PT ;  /* 0x000000100200780c */ /* 0x040fe20003f26070 */
[----:B------:R-:W-:Y:S01]  /*0100*/  IMAD.MOV.U32 R16, RZ, RZ, RZ ;  /* 0x000000ffff107224 */ /* 0x000fe200078e00ff */
[----:B------:R-:W-:Y:S02]  /*0110*/  LOP3.LUT R5, R2, 0xf, RZ, 0xc0, !PT ;  /* 0x0000000f02057812 */ /* 0x000fe400078ec0ff */
[----:B------:R-:W-:Y:S02]  /*0120*/  MOV R4, R3 ;  /* 0x0000000300047202 */ /* 0x000fe40000000f00 */
[----:B------:R-:W-:-:S07]  /*0130*/  ISETP.NE.AND P0, PT, R5, RZ, PT ;  /* 0x000000ff0500720c */ /* 0x000fce0003f05270 */
[----:B------:R-:W-:Y:S06]  /*0140*/  @!P1 BRA `(.L_x_1) ;  /* 0x0000000400f49947 */ /* 0x000fec0003800000 */
[----:B------:R-:W0:Y:S01]  /*0150*/  LDCU.64 UR6, c[0x0][0x380] ;  /* 0x00007000ff0677ac */ /* 0x000e220008000a00 */
[----:B------:R-:W-:Y:S01]  /*0160*/  LOP3.LUT R6, R2, 0x7ffffff0, RZ, 0xc0, !PT ;  /* 0x7ffffff002067812 */ /* 0x000fe200078ec0ff */
[----:B------:R-:W-:Y:S02]  /*0170*/  IMAD.MOV.U32 R16, RZ, RZ, RZ ;  /* 0x000000ffff107224 */ /* 0x000fe400078e00ff */
[----:B------:R-:W-:Y:S01]  /*0180*/  IMAD.MOV.U32 R4, RZ, RZ, R3 ;  /* 0x000000ffff047224 */ /* 0x000fe200078e0003 */
[----:B------:R-:W-:Y:S02]  /*0190*/  IADD3 R6, PT, PT, -R6, RZ, RZ ;  /* 0x000000ff06067210 */ /* 0x000fe40007ffe1ff */
[----:B0-----:R-:W-:-:S04]  /*01a0*/  IADD3 R14, P1, PT, R3, UR6, RZ ;  /* 0x00000006030e7c10 */ /* 0x001fc8000ff3e0ff */
[----:B------:R-:W-:-:S04]  /*01b0*/  IADD3 R14, P2, PT, R14, 0x7, RZ ;  /* 0x000000070e0e7810 */ /* 0x000fc80007f5e0ff */
[----:B------:R-:W-:-:S09]  /*01c0*/  IADD3.X R15, PT, PT, RZ, UR7, RZ, P2, P1 ;  /* 0x00000007ff0f7c10 */ /* 0x000fd200097e24ff */
.L_x_2:
[----:B------:R-:W2:Y:S04]  /*01d0*/  LDG.E.S8 R17, desc[UR4][R14.64+-0x7] ;  /* 0xfffff9040e117981 */ /* 0x000ea8000c1e1300 */
[----:B------:R-:W3:Y:S04]  /*01e0*/  LDG.E.S8 R19, desc[UR4][R14.64+-0x6] ;  /* 0xfffffa040e137981 */ /* 0x000ee8000c1e1300 */
[----:B------:R-:W4:Y:S04]  /*01f0*/  LDG.E.S8 R21, desc[UR4][R14.64+-0x5] ;  /* 0xfffffb040e157981 */ /* 0x000f28000c1e1300 */
[----:B------:R-:W5:Y:S04]  /*0200*/  LDG.E.S8 R23, desc[UR4][R14.64+-0x4] ;  /* 0xfffffc040e177981 */ /* 0x000f68000c1e1300 */
        /* <DEDUP_REMOVED lines=8> */
[----:B------:R-:W5:Y:S01]  /*0290*/  LDG.E.S8 R18, desc[UR4][R14.64+0x5] ;  /* 0x000005040e127981 */ /* 0x000f62000c1e1300 */
[----:B--2---:R-:W-:-:S02]  /*02a0*/  IMAD R17, R16, 0x100, R17 ;  /* 0x0000010010117824 */ /* 0x004fc400078e0211 */
[----:B------:R-:W-:-:S04]  /*02b0*/  IMAD.MOV.U32 R16, RZ, RZ, RZ ;  /* 0x000000ffff107224 */ /* 0x000fc800078e00ff */
[----:B------:R-:W-:-:S05]  /*02c0*/  IMAD.HI R16, R17, -0x7c889a0f, R16 ;  /* 0x837765f111107827 */ /* 0x000fca00078e0210 */
[----:B------:R-:W-:-:S04]  /*02d0*/  SHF.R.U32.HI R25, RZ, 0x1f, R16 ;  /* 0x0000001fff197819 */ /* 0x000fc80000011610 */
[----:B------:R-:W-:-:S05]  /*02e0*/  LEA.HI.SX32 R25, R16, R25, 0x17 ;  /* 0x0000001910197211 */ /* 0x000fca00078fbaff */
[----:B------:R-:W-:-:S05]  /*02f0*/  IMAD R16, R25, -0x3e5, R17 ;  /* 0xfffffc1b19107824 */ /* 0x000fca00078e0211 */
[----:B---3--:R-:W-:Y:S01]  /*0300*/  LEA R17, R16, R19, 0x8 ;  /* 0x0000001310117211 */ /* 0x008fe200078e40ff */
[----:B------:R-:W-:Y:S01]  /*0310*/  IMAD.MOV.U32 R16, RZ, RZ, RZ ;  /* 0x000000ffff107224 */ /* 0x000fe200078e00ff */
[----:B------:R-:W2:Y:S03]  /*0320*/  LDG.E.S8 R19, desc[UR4][R14.64+0x6] ;  /* 0x000006040e137981 */ /* 0x000ea6000c1e1300 */
[----:B------:R-:W-:-:S05]  /*0330*/  IMAD.HI R16, R17, -0x7c889a0f, R16 ;  /* 0x837765f111107827 */ /* 0x000fca00078e0210 */
[----:B------:R-:W-:-:S04]  /*0340*/  SHF.R.U32.HI R25, RZ, 0x1f, R16 ;  /* 0x0000001fff197819 */ /* 0x000fc80000011610 */
[----:B------:R-:W-:-:S05]  /*0350*/  LEA.HI.SX32 R25, R16, R25, 0x17 ;  /* 0x0000001910197211 */ /* 0x000fca00078fbaff */
[----:B------:R-:W-:-:S04]  /*0360*/  IMAD R16, R25, -0x3e5, R17 ;  /* 0xfffffc1b19107824 */ /* 0x000fc800078e0211 */
[----:B----4-:R-:W-:Y:S02]  /*0370*/  IMAD R17, R16, 0x100, R21 ;  /* 0x0000010010117824 */ /* 0x010fe400078e0215 */
[----:B------:R-:W-:Y:S01]  /*0380*/  HFMA2 R16, -RZ, RZ, 0, 0 ;  /* 0x00000000ff107431 */ /* 0x000fe200000001ff */
[----:B------:R-:W3:Y:S04]  /*0390*/  LDG.E.S8 R21, desc[UR4][R14.64+0x7] ;  /* 0x000007040e157981 */ /* 0x000ee8000c1e1300 */
[----:B------:R-:W-:-:S05]  /*03a0*/  IMAD.HI R16, R17, -0x7c889a0f, R16 ;  /* 0x837765f111107827 */ /* 0x000fca00078e0210 */
[----:B------:R-:W-:-:S04]  /*03b0*/  SHF.R.U32.HI R25, RZ, 0x1f, R16 ;  /* 0x0000001fff197819 */ /* 0x000fc80000011610 */
[----:B------:R-:W-:-:S05]  /*03c0*/  LEA.HI.SX32 R25, R16, R25, 0x17 ;  /* 0x0000001910197211 */ /* 0x000fca00078fbaff */
[----:B------:R-:W-:-:S04]  /*03d0*/  IMAD R16, R25, -0x3e5, R17 ;  /* 0xfffffc1b19107824 */ /* 0x000fc800078e0211 */
[----:B-----5:R-:W-:Y:S02]  /*03e0*/  IMAD R17, R16, 0x100, R23 ;  /* 0x0000010010117824 */ /* 0x020fe400078e0217 */
[----:B------:R-:W4:Y:S01]  /*03f0*/  LDG.E.S8 R23, desc[UR4][R14.64+0x8] ;  /* 0x000008040e177981 */ /* 0x000f22000c1e1300 */
[----:B------:R-:W-:-:S04]  /*0400*/  IMAD.MOV.U32 R16, RZ, RZ, RZ ;  /* 0x000000ffff107224 */ /* 0x000fc800078e00ff */
[----:B------:R-:W-:-:S05]  /*0410*/  IMAD.HI R16, R17, -0x7c889a0f, R16 ;  /* 0x837765f111107827 */ /* 0x000fca00078e0210 */
[----:B------:R-:W-:-:S04]  /*0420*/  SHF.R.U32.HI R25, RZ, 0x1f, R16 ;  /* 0x0000001fff197819 */ /* 0x000fc80000011610 */
[----:B------:R-:W-:-:S05]  /*0430*/  LEA.HI.SX32 R25, R16, R25, 0x17 ;  /* 0x0000001910197211 */ /* 0x000fca00078fbaff */
[----:B------:R-:W-:Y:S02]  /*0440*/  IMAD R17, R25, -0x3e5, R17 ;  /* 0xfffffc1b19117824 */ /* 0x000fe400078e0211 */
[----:B------:R-:W-:-:S03]  /*0450*/  IMAD.MOV.U32 R16, RZ, RZ, RZ ;  /* 0x000000ffff107224 */ /* 0x000fc600078e00ff */
[----:B------:R-:W-:-:S05]  /*0460*/  LEA R17, R17, R24, 0x8 ;  /* 0x0000001811117211 */ /* 0x000fca00078e40ff */
[----:B------:R-:W-:-:S05]  /*0470*/  IMAD.HI R16, R17, -0x7c889a0f, R16 ;  /* 0x837765f111107827 */ /* 0x000fca00078e0210 */
[----:B------:R-:W-:-:S04]  /*0480*/  SHF.R.U32.HI R25, RZ, 0x1f, R16 ;  /* 0x0000001fff197819 */ /* 0x000fc80000011610 */
[----:B------:R-:W-:Y:S02]  /*0490*/  LEA.HI.SX32 R25, R16, R25, 0x17 ;  /* 0x0000001910197211 */ /* 0x000fe400078fbaff */
[----:B------:R-:W-:-:S03]  /*04a0*/  MOV R16, RZ ;  /* 0x000000ff00107202 */ /* 0x000fc60000000f00 */
[----:B------:R-:W-:-:S04]  /*04b0*/  IMAD R17, R25, -0x3e5, R17 ;  /* 0xfffffc1b19117824 */ /* 0x000fc800078e0211 */
[----:B------:R-:W-:-:S04]  /*04c0*/  IMAD R17, R17, 0x100, R22 ;  /* 0x0000010011117824 */ /* 0x000fc800078e0216 */
[----:B------:R-:W-:-:S05]  /*04d0*/  IMAD.HI R16, R17, -0x7c889a0f, R16 ;  /* 0x837765f111107827 */ /* 0x000fca00078e0210 */
[----:B------:R-:W-:-:S04]  /*04e0*/  SHF.R.U32.HI R25, RZ, 0x1f, R16 ;  /* 0x0000001fff197819 */ /* 0x000fc80000011610 */
[----:B------:R-:W-:Y:S01]  /*04f0*/  LEA.HI.SX32 R25, R16, R25, 0x17 ;  /* 0x0000001910197211 */ /* 0x000fe200078fbaff */
[----:B------:R-:W-:-:S04]  /*0500*/  IMAD.MOV.U32 R16, RZ, RZ, RZ ;  /* 0x000000ffff107224 */ /* 0x000fc800078e00ff */
[----:B------:R-:W-:-:S04]  /*0510*/  IMAD R17, R25, -0x3e5, R17 ;  /* 0xfffffc1b19117824 */ /* 0x000fc800078e0211 */
[----:B------:R-:W-:-:S04]  /*0520*/  IMAD R17, R17, 0x100, R20 ;  /* 0x0000010011117824 */ /* 0x000fc800078e0214 */
[----:B------:R-:W-:-:S05]  /*0530*/  IMAD.HI R16, R17, -0x7c889a0f, R16 ;  /* 0x837765f111107827 */ /* 0x000fca00078e0210 */
[----:B------:R-:W-:-:S04]  /*0540*/  SHF.R.U32.HI R25, RZ, 0x1f, R16 ;  /* 0x0000001fff197819 */ /* 0x000fc80000011610 */
[----:B------:R-:W-:-:S05]  /*0550*/  LEA.HI.SX32 R25, R16, R25, 0x17 ;  /* 0x0000001910197211 */ /* 0x000fca00078fbaff */
[----:B------:R-:W-:-:S05]  /*0560*/  IMAD R16, R25, -0x3e5, R17 ;  /* 0xfffffc1b19107824 */ /* 0x000fca00078e0211 */
[----:B------:R-:W-:Y:S01]  /*0570*/  LEA R17, R16, R7, 0x8 ;  /* 0x0000000710117211 */ /* 0x000fe200078e40ff */
[----:B------:R-:W-:-:S04]  /*0580*/  IMAD.MOV.U32 R16, RZ, RZ, RZ ;  /* 0x000000ffff107224 */ /* 0x000fc800078e00ff */
[----:B------:R-:W-:-:S05]  /*0590*/  IMAD.HI R7, R17, -0x7c889a0f, R16 ;  /* 0x837765f111077827 */ /* 0x000fca00078e0210 */
[----:B------:R-:W-:-:S04]  /*05a0*/  SHF.R.U32.HI R16, RZ, 0x1f, R7 ;  /* 0x0000001fff107819 */ /* 0x000fc80000011607 */
[----:B------:R-:W-:-:S05]  /*05b0*/  LEA.HI.SX32 R16, R7, R16, 0x17 ;  /* 0x0000001007107211 */ /* 0x000fca00078fbaff */
[----:B------:R-:W-:Y:S02]  /*05c0*/  IMAD R17, R16, -0x3e5, R17 ;  /* 0xfffffc1b10117824 */ /* 0x000fe400078e0211 */
[----:B------:R-:W-:Y:S02]  /*05d0*/  HFMA2 R16, -RZ, RZ, 0, 0 ;  /* 0x00000000ff107431 */ /* 0x000fe400000001ff */
[----:B------:R-:W-:-:S04]  /*05e0*/  IMAD R17, R17, 0x100, R8 ;  /* 0x0000010011117824 */ /* 0x000fc800078e0208 */
[----:B------:R-:W-:-:S05]  /*05f0*/  IMAD.HI R7, R17, -0x7c889a0f, R16 ;  /* 0x837765f111077827 */ /* 0x000fca00078e0210 */
[----:B------:R-:W-:-:S04]  /*0600*/  SHF.R.U32.HI R8, RZ, 0x1f, R7 ;  /* 0x0000001fff087819 */ /* 0x000fc80000011607 */
[----:B------:R-:W-:-:S05]  /*0610*/  LEA.HI.SX32 R7, R7, R8, 0x17 ;  /* 0x0000000807077211 */ /* 0x000fca00078fbaff */
[----:B------:R-:W-:-:S04]  /*0620*/  IMAD R8, R7, -0x3e5, R17 ;  /* 0xfffffc1b07087824 */ /* 0x000fc800078e0211 */
[----:B------:R-:W-:Y:S02]  /*0630*/  IMAD R9, R8, 0x100, R9 ;  /* 0x0000010008097824 */ /* 0x000fe400078e0209 */
        /* <DEDUP_REMOVED lines=9> */
[----:B------:R-:W-:-:S05]  /*06d0*/  LEA.HI.SX32 R8, R7, R8, 0x17 ;  /* 0x0000000807087211 */ /* 0x000fca00078fbaff */
[----:B------:R-:W-:-:S04]  /*06e0*/  IMAD R8, R8, -0x3e5, R9 ;  /* 0xfffffc1b08087824 */ /* 0x000fc800078e0209 */
[----:B------:R-:W-:Y:S01]  /*06f0*/  IMAD R9, R8, 0x100, R11 ;  /* 0x0000010008097824 */ /* 0x000fe200078e020b */
[----:B------:R-:W-:-:S05]  /*0700*/  MOV R8, RZ ;  /* 0x000000ff00087202 */ /* 0x000fca0000000f00 */
[----:B------:R-:W-:-:S05]  /*0710*/  IMAD.HI R7, R9, -0x7c889a0f, R8 ;  /* 0x837765f109077827 */ /* 0x000fca00078e0208 */
[----:B------:R-:W-:-:S04]  /*0720*/  SHF.R.U32.HI R8, RZ, 0x1f, R7 ;  /* 0x0000001fff087819 */ /* 0x000fc80000011607 */
[----:B------:R-:W-:-:S05]  /*0730*/  LEA.HI.SX32 R8, R7, R8, 0x17 ;  /* 0x0000000807087211 */ /* 0x000fca00078fbaff */
[----:B------:R-:W-:Y:S02]  /*0740*/  IMAD R9, R8, -0x3e5, R9 ;  /* 0xfffffc1b08097824 */ /* 0x000fe400078e0209 */
[----:B------:R-:W-:Y:S02]  /*0750*/  IMAD.MOV.U32 R8, RZ, RZ, RZ ;  /* 0x000000ffff087224 */ /* 0x000fe400078e00ff */
[----:B------:R-:W-:-:S04]  /*0760*/  IMAD R9, R9, 0x100, R18 ;  /* 0x0000010009097824 */ /* 0x000fc800078e0212 */
[----:B------:R-:W-:-:S05]  /*0770*/  IMAD.HI R7, R9, -0x7c889a0f, R8 ;  /* 0x837765f109077827 */ /* 0x000fca00078e0208 */
[----:B------:R-:W-:-:S04]  /*0780*/  SHF.R.U32.HI R8, RZ, 0x1f, R7 ;  /* 0x0000001fff087819 */ /* 0x000fc80000011607 */
[----:B------:R-:W-:-:S05]  /*0790*/  LEA.HI.SX32 R8, R7, R8, 0x17 ;  /* 0x0000000807087211 */ /* 0x000fca00078fbaff */
[----:B------:R-:W-:-:S05]  /*07a0*/  IMAD R8, R8, -0x3e5, R9 ;  /* 0xfffffc1b08087824 */ /* 0x000fca00078e0209 */
[----:B--2---:R-:W-:Y:S01]  /*07b0*/  LEA R9, R8, R19, 0x8 ;  /* 0x0000001308097211 */ /* 0x004fe200078e40ff */
[----:B------:R-:W-:-:S04]  /*07c0*/  IMAD.MOV.U32 R8, RZ, RZ, RZ ;  /* 0x000000ffff087224 */ /* 0x000fc800078e00ff */
[----:B------:R-:W-:-:S05]  /*07d0*/  IMAD.HI R7, R9, -0x7c889a0f, R8 ;  /* 0x837765f109077827 */ /* 0x000fca00078e0208 */
[----:B------:R-:W-:-:S04]  /*07e0*/  SHF.R.U32.HI R8, RZ, 0x1f, R7 ;  /* 0x0000001fff087819 */ /* 0x000fc80000011607 */
[----:B------:R-:W-:-:S05]  /*07f0*/  LEA.HI.SX32 R8, R7, R8, 0x17 ;  /* 0x0000000807087211 */ /* 0x000fca00078fbaff */
[----:B------:R-:W-:-:S04]  /*0800*/  IMAD R8, R8, -0x3e5, R9 ;  /* 0xfffffc1b08087824 */ /* 0x000fc800078e0209 */
[----:B---3--:R-:W-:Y:S02]  /*0810*/  IMAD R9, R8, 0x100, R21 ;  /* 0x0000010008097824 */ /* 0x008fe400078e0215 */
[----:B------:R-:W-:-:S05]  /*0820*/  HFMA2 R8, -RZ, RZ, 0, 0 ;  /* 0x00000000ff087431 */ /* 0x000fca00000001ff */
[----:B------:R-:W-:-:S05]  /*0830*/  IMAD.HI R7, R9, -0x7c889a0f, R8 ;  /* 0x837765f109077827 */ /* 0x000fca00078e0208 */
[----:B------:R-:W-:-:S04]  /*0840*/  SHF.R.U32.HI R8, RZ, 0x1f, R7 ;  /* 0x0000001fff087819 */ /* 0x000fc80000011607 */
[----:B------:R-:W-:Y:S01]  /*0850*/  LEA.HI.SX32 R8, R7, R8, 0x17 ;  /* 0x0000000807087211 */ /* 0x000fe200078fbaff */
[----:B------:R-:W-:-:S04]  /*0860*/  VIADD R6, R6, 0x10 ;  /* 0x0000001006067836 */ /* 0x000fc80000000000 */
[----:B------:R-:W-:Y:S01]  /*0870*/  IMAD R8, R8, -0x3e5, R9 ;  /* 0xfffffc1b08087824 */ /* 0x000fe200078e0209 */
[----:B------:R-:W-:-:S03]  /*0880*/  ISETP.NE.AND P1, PT, R6, RZ, PT ;  /* 0x000000ff0600720c */ /* 0x000fc60003f25270 */
[----:B----4-:R-:W-:-:S04]  /*0890*/  IMAD R17, R8, 0x100, R23 ;  /* 0x0000010008117824 */ /* 0x010fc800078e0217 */
[----:B------:R-:W-:-:S05]  /*08a0*/  IMAD.HI R7, R17, -0x7c889a0f, R16 ;  /* 0x837765f111077827 */ /* 0x000fca00078e0210 */
[----:B------:R-:W-:Y:S02]  /*08b0*/  SHF.R.U32.HI R8, RZ, 0x1f, R7 ;  /* 0x0000001fff087819 */ /* 0x000fe40000011607 */
[----:B------:R-:W-:Y:S02]  /*08c0*/  IADD3 R14, P2, PT, R14, 0x10, RZ ;  /* 0x000000100e0e7810 */ /* 0x000fe40007f5e0ff */
[----:B------:R-:W-:Y:S01]  /*08d0*/  LEA.HI.SX32 R7, R7, R8, 0x17 ;  /* 0x0000000807077211 */ /* 0x000fe200078fbaff */
[----:B------:R-:W-:Y:S01]  /*08e0*/  VIADD R4, R4, 0x10 ;  /* 0x0000001004047836 */ /* 0x000fe20000000000 */
[----:B------:R-:W-:-:S03]  /*08f0*/  IADD3.X R15, PT, PT, RZ, R15, RZ, P2, !PT ;  /* 0x0000000fff0f7210 */ /* 0x000fc600017fe4ff */
[----:B------:R-:W-:Y:S01]  /*0900*/  IMAD R16, R7, -0x3e5, R17 ;  /* 0xfffffc1b07107824 */ /* 0x000fe200078e0211 */
[----:B------:R-:W-:Y:S06]  /*0910*/  @P1 BRA `(.L_x_2) ;  /* 0xfffffff8002c1947 */ /* 0x000fec000383ffff */
.L_x_1:
[----:B------:R-:W-:Y:S05]  /*0920*/  @!P0 BRA `(.L_x_0) ;  /* 0x0000000400d08947 */ /* 0x000fea0003800000 */
[----:B------:R-:W-:Y:S02]  /*0930*/  ISETP.GE.U32.AND P0, PT, R5, 0x8, PT ;  /* 0x000000080500780c */ /* 0x000fe40003f06070 */
[----:B------:R-:W-:-:S04]  /*0940*/  LOP3.LUT R20, R2, 0x7, RZ, 0xc0, !PT ;  /* 0x0000000702147812 */ /* 0x000fc800078ec0ff */
[----:B------:R-:W-:-:S07]  /*0950*/  ISETP.NE.AND P1, PT, R20, RZ, PT ;  /* 0x000000ff1400720c */ /* 0x000fce0003f25270 */
[----:B------:R-:W-:Y:S06]  /*0960*/  @!P0 BRA `(.L_x_3) ;  /* 0x0000000000ec8947 */ /* 0x000fec0003800000 */
[----:B------:R-:W0:Y:S02]  /*0970*/  LDCU.64 UR6, c[0x0][0x380] ;  /* 0x00007000ff0677ac */ /* 0x000e240008000a00 */
[----:B0-----:R-:W-:-:S05]  /*0980*/  IADD3 R8, P0, PT, R4, UR6, RZ ;  /* 0x0000000604087c10 */ /* 0x001fca000ff1e0ff */
[----:B------:R-:W-:-:S05]  /*0990*/  IMAD.X R9, RZ, RZ, UR7, P0 ;  /* 0x00000007ff097e24 */ /* 0x000fca00080e06ff */
[----:B------:R-:W2:Y:S04]  /*09a0*/  LDG.E.S8 R17, desc[UR4][R8.64] ;  /* 0x0000000408117981 */ /* 0x000ea8000c1e1300 */
[----:B------:R-:W3:Y:S04]  /*09b0*/  LDG.E.S8 R22, desc[UR4][R8.64+0x1] ;  /* 0x0000010408167981 */ /* 0x000ee8000c1e1300 */
[----:B------:R-:W4:Y:S04]  /*09c0*/  LDG.E.S8 R18, desc[UR4][R8.64+0x2] ;  /* 0x0000020408127981 */ /* 0x000f28000c1e1300 */
[----:B------:R-:W5:Y:S04]  /*09d0*/  LDG.E.S8 R11, desc[UR4][R8.64+0x3] ;  /* 0x00000304080b7981 */ /* 0x000f68000c1e1300 */
[----:B------:R-:W5:Y:S04]  /*09e0*/  LDG.E.S8 R10, desc[UR4][R8.64+0x4] ;  /* 0x00000404080a7981 */ /* 0x000f68000c1e1300 */
[----:B------:R-:W5:Y:S04]  /*09f0*/  LDG.E.S8 R7, desc[UR4][R8.64+0x5] ;  /* 0x0000050408077981 */ /* 0x000f68000c1e1300 */
[----:B------:R-:W5:Y:S04]  /*0a00*/  LDG.E.S8 R6, desc[UR4][R8.64+0x6] ;  /* 0x0000060408067981 */ /* 0x000f68000c1e1300 */
[----:B------:R0:W5:Y:S01]  /*0a10*/  LDG.E.S8 R5, desc[UR4][R8.64+0x7] ;  /* 0x0000070408057981 */ /* 0x000162000c1e1300 */
[----:B------:R-:W-:-:S02]  /*0a20*/  IADD3 R4, PT, PT, R4, 0x8, RZ ;  /* 0x0000000804047810 */ /* 0x000fc40007ffe0ff */
[----:B--2---:R-:W-:Y:S01]  /*0a30*/  LEA R17, R16, R17, 0x8 ;  /* 0x0000001110117211 */ /* 0x004fe200078e40ff */
[----:B------:R-:W-:-:S04]  /*0a40*/  IMAD.MOV.U32 R16, RZ, RZ, RZ ;  /* 0x000000ffff107224 */ /* 0x000fc800078e00ff */
[----:B------:R-:W-:-:S05]  /*0a50*/  IMAD.HI R14, R17, -0x7c889a0f, R16 ;  /* 0x837765f1110e7827 */ /* 0x000fca00078e0210 */
[----:B------:R-:W-:-:S04]  /*0a60*/  SHF.R.U32.HI R15, RZ, 0x1f, R14 ;  /* 0x0000001fff0f7819 */ /* 0x000fc8000001160e */
[----:B------:R-:W-:Y:S02]  /*0a70*/  LEA.HI.SX32 R15, R14, R15, 0x17 ;  /* 0x0000000f0e0f7211 */ /* 0x000fe400078fbaff */
[----:B------:R-:W-:-:S03]  /*0a80*/  MOV R14, RZ ;  /* 0x000000ff000e7202 */ /* 0x000fc60000000f00 */
[----:B------:R-:W-:-:S04]  /*0a90*/  IMAD R15, R15, -0x3e5, R17 ;  /* 0xfffffc1b0f0f7824 */ /* 0x000fc800078e0211 */
[----:B---3--:R-:W-:-:S04]  /*0aa0*/  IMAD R15, R15, 0x100, R22 ;  /* 0x000001000f0f7824 */ /* 0x008fc800078e0216 */
[----:B------:R-:W-:-:S05]  /*0ab0*/  IMAD.HI R14, R15, -0x7c889a0f, R14 ;  /* 0x837765f10f0e7827 */ /* 0x000fca00078e020e */
[----:B------:R-:W-:-:S04]  /*0ac0*/  SHF.R.U32.HI R17, RZ, 0x1f, R14 ;  /* 0x0000001fff117819 */ /* 0x000fc8000001160e */
[----:B------:R-:W-:-:S05]  /*0ad0*/  LEA.HI.SX32 R17, R14, R17, 0x17 ;  /* 0x000000110e117211 */ /* 0x000fca00078fbaff */
[----:B------:R-:W-:-:S04]  /*0ae0*/  IMAD R17, R17, -0x3e5, R15 ;  /* 0xfffffc1b11117824 */ /* 0x000fc800078e020f */
[----:B----4-:R-:W-:Y:S02]  /*0af0*/  IMAD R19, R17, 0x100, R18 ;  /* 0x0000010011137824 */ /* 0x010fe400078e0212 */
[----:B------:R-:W-:-:S04]  /*0b00*/  IMAD.MOV.U32 R18, RZ, RZ, RZ ;  /* 0x000000ffff127224 */ /* 0x000fc800078e00ff */
[----:B0-----:R-:W-:-:S05]  /*0b10*/  IMAD.HI R8, R19, -0x7c889a0f, R18 ;  /* 0x837765f113087827 */ /* 0x001fca00078e0212 */
[----:B------:R-:W-:-:S04]  /*0b20*/  SHF.R.U32.HI R9, RZ, 0x1f, R8 ;  /* 0x0000001fff097819 */ /* 0x000fc80000011608 */
[----:B------:R-:W-:-:S05]  /*0b30*/  LEA.HI.SX32 R9, R8, R9, 0x17 ;  /* 0x0000000908097211 */ /* 0x000fca00078fbaff */
[----:B------:R-:W-:-:S05]  /*0b40*/  IMAD R8, R9, -0x3e5, R19 ;  /* 0xfffffc1b09087824 */ /* 0x000fca00078e0213 */
[----:B-----5:R-:W-:Y:S01]  /*0b50*/  LEA R9, R8, R11, 0x8 ;  /* 0x0000000b08097211 */ /* 0x020fe200078e40ff */
[----:B------:R-:W-:-:S04]  /*0b60*/  IMAD.MOV.U32 R8, RZ, RZ, RZ ;  /* 0x000000ffff087224 */ /* 0x000fc800078e00ff */
[----:B------:R-:W-:-:S05]  /*0b70*/  IMAD.HI R8, R9, -0x7c889a0f, R8 ;  /* 0x837765f109087827 */ /* 0x000fca00078e0208 */
[----:B------:R-:W-:-:S04]  /*0b80*/  SHF.R.U32.HI R11, RZ, 0x1f, R8 ;  /* 0x0000001fff0b7819 */ /* 0x000fc80000011608 */
[----:B------:R-:W-:-:S05]  /*0b90*/  LEA.HI.SX32 R11, R8, R11, 0x17 ;  /* 0x0000000b080b7211 */ /* 0x000fca00078fbaff */
[----:B------:R-:W-:-:S04]  /*0ba0*/  IMAD R11, R11, -0x3e5, R9 ;  /* 0xfffffc1b0b0b7824 */ /* 0x000fc800078e0209 */
[----:B------:R-:W-:Y:S02]  /*0bb0*/  IMAD R11, R11, 0x100, R10 ;  /* 0x000001000b0b7824 */ /* 0x000fe400078e020a */
[----:B------:R-:W-:-:S05]  /*0bc0*/  HFMA2 R10, -RZ, RZ, 0, 0 ;  /* 0x00000000ff0a7431 */ /* 0x000fca00000001ff */
        /* <DEDUP_REMOVED lines=15> */
[----:B------:R-:W-:-:S04]  /*0cc0*/  IMAD R6, R9, -0x3e5, R7 ;  /* 0xfffffc1b09067824 */ /* 0x000fc800078e0207 */
[----:B------:R-:W-:-:S04]  /*0cd0*/  IMAD R17, R6, 0x100, R5 ;  /* 0x0000010006117824 */ /* 0x000fc800078e0205 */
[----:B------:R-:W-:-:S05]  /*0ce0*/  IMAD.HI R5, R17, -0x7c889a0f, R16 ;  /* 0x837765f111057827 */ /* 0x000fca00078e0210 */
[----:B------:R-:W-:-:S04]  /*0cf0*/  SHF.R.U32.HI R6, RZ, 0x1f, R5 ;  /* 0x0000001fff067819 */ /* 0x000fc80000011605 */
[----:B------:R-:W-:-:S05]  /*0d00*/  LEA.HI.SX32 R5, R5, R6, 0x17 ;  /* 0x0000000605057211 */ /* 0x000fca00078fbaff */
[----:B------:R-:W-:-:S07]  /*0d10*/  IMAD R16, R5, -0x3e5, R17 ;  /* 0xfffffc1b05107824 */ /* 0x000fce00078e0211 */
.L_x_3:
        /* <DEDUP_REMOVED lines=11> */
[----:B------:R0:W5:Y:S01]  /*0dd0*/  LDG.E.S8 R15, desc[UR4][R6.64+0x3] ;  /* 0x00000304060f7981 */ /* 0x000162000c1e1300 */
[----:B------:R-:W-:-:S02]  /*0de0*/  VIADD R4, R4, 0x4 ;  /* 0x0000000404047836 */ /* 0x000fc40000000000 */
[----:B0-----:R-:W-:Y:S02]  /*0df0*/  IMAD.MOV.U32 R6, RZ, RZ, RZ ;  /* 0x000000ffff067224 */ /* 0x001fe400078e00ff */
[----:B--2---:R-:W-:Y:S01]  /*0e00*/  IMAD R17, R16, 0x100, R17 ;  /* 0x0000010010117824 */ /* 0x004fe200078e0211 */
[----:B------:R-:W-:-:S05]  /*0e10*/  MOV R16, RZ ;  /* 0x000000ff00107202 */ /* 0x000fca0000000f00 */
[----:B------:R-:W-:-:S05]  /*0e20*/  IMAD.HI R5, R17, -0x7c889a0f, R16 ;  /* 0x837765f111057827 */ /* 0x000fca00078e0210 */
[----:B------:R-:W-:-:S04]  /*0e30*/  SHF.R.U32.HI R8, RZ, 0x1f, R5 ;  /* 0x0000001fff087819 */ /* 0x000fc80000011605 */
[----:B------:R-:W-:Y:S01]  /*0e40*/  LEA.HI.SX32 R5, R5, R8, 0x17 ;  /* 0x0000000805057211 */ /* 0x000fe200078fbaff */
[----:B------:R-:W-:-:S04]  /*0e50*/  IMAD.MOV.U32 R8, RZ, RZ, RZ ;  /* 0x000000ffff087224 */ /* 0x000fc800078e00ff */
[----:B------:R-:W-:-:S04]  /*0e60*/  IMAD R5, R5, -0x3e5, R17 ;  /* 0xfffffc1b05057824 */ /* 0x000fc800078e0211 */
[----:B---3--:R-:W-:-:S04]  /*0e70*/  IMAD R9, R5, 0x100, R10 ;  /* 0x0000010005097824 */ /* 0x008fc800078e020a */
[----:B------:R-:W-:-:S05]  /*0e80*/  IMAD.HI R5, R9, -0x7c889a0f, R8 ;  /* 0x837765f109057827 */ /* 0x000fca00078e0208 */
[----:B------:R-:W-:-:S04]  /*0e90*/  SHF.R.U32.HI R8, RZ, 0x1f, R5 ;  /* 0x0000001fff087819 */ /* 0x000fc80000011605 */
[----:B------:R-:W-:-:S05]  /*0ea0*/  LEA.HI.SX32 R8, R5, R8, 0x17 ;  /* 0x0000000805087211 */ /* 0x000fca00078fbaff */
[----:B------:R-:W-:-:S05]  /*0eb0*/  IMAD R8, R8, -0x3e5, R9 ;  /* 0xfffffc1b08087824 */ /* 0x000fca00078e0209 */
[----:B----4-:R-:W-:-:S05]  /*0ec0*/  LEA R7, R8, R11, 0x8 ;  /* 0x0000000b08077211 */ /* 0x010fca00078e40ff */
[----:B------:R-:W-:-:S05]  /*0ed0*/  IMAD.HI R5, R7, -0x7c889a0f, R6 ;  /* 0x837765f107057827 */ /* 0x000fca00078e0206 */
[----:B------:R-:W-:-:S04]  /*0ee0*/  SHF.R.U32.HI R6, RZ, 0x1f, R5 ;  /* 0x0000001fff067819 */ /* 0x000fc80000011605 */
[----:B------:R-:W-:-:S05]  /*0ef0*/  LEA.HI.SX32 R6, R5, R6, 0x17 ;  /* 0x0000000605067211 */ /* 0x000fca00078fbaff */
[----:B------:R-:W-:-:S05]  /*0f00*/  IMAD R6, R6, -0x3e5, R7 ;  /* 0xfffffc1b06067824 */ /* 0x000fca00078e0207 */
[----:B-----5:R-:W-:-:S05]  /*0f10*/  LEA R17, R6, R15, 0x8 ;  /* 0x0000000f06117211 */ /* 0x020fca00078e40ff */
[----:B------:R-:W-:-:S05]  /*0f20*/  IMAD.HI R5, R17, -0x7c889a0f, R16 ;  /* 0x837765f111057827 */ /* 0x000fca00078e0210 */
[----:B------:R-:W-:-:S04]  /*0f30*/  SHF.R.U32.HI R6, RZ, 0x1f, R5 ;  /* 0x0000001fff067819 */ /* 0x000fc80000011605 */
[----:B------:R-:W-:-:S05]  /*0f40*/  LEA.HI.SX32 R5, R5, R6, 0x17 ;  /* 0x0000000605057211 */ /* 0x000fca00078fbaff */
[----:B------:R-:W-:-:S07]  /*0f50*/  IMAD R16, R5, -0x3e5, R17 ;  /* 0xfffffc1b05107824 */ /* 0x000fce00078e0211 */
.L_x_4:
[----:B------:R-:W-:Y:S05]  /*0f60*/  @!P1 BRA `(.L_x_0) ;  /* 0x0000000000409947 */ /* 0x000fea0003800000 */
[----:B------:R-:W0:Y:S01]  /*0f70*/  LDCU.64 UR6, c[0x0][0x380] ;  /* 0x00007000ff0677ac */ /* 0x000e220008000a00 */
[----:B------:R-:W-:Y:S02]  /*0f80*/  IADD3 R2, PT, PT, -R2, RZ, RZ ;  /* 0x000000ff02027210 */ /* 0x000fe40007ffe1ff */
[----:B0-----:R-:W-:-:S05]  /*0f90*/  IADD3 R4, P0, PT, R4, UR6, RZ ;  /* 0x0000000604047c10 */ /* 0x001fca000ff1e0ff */
[----:B------:R-:W-:-:S08]  /*0fa0*/  IMAD.X R5, RZ, RZ, UR7, P0 ;  /* 0x00000007ff057e24 */ /* 0x000fd000080e06ff */
.L_x_5:
[----:B------:R0:W2:Y:S01]  /*0fb0*/  LDG.E.S8 R17, desc[UR4][R4.64] ;  /* 0x0000000404117981 */ /* 0x0000a2000c1e1300 */
[----:B------:R-:W-:-:S04]  /*0fc0*/  IADD3 R2, PT, PT, R2, 0x1, RZ ;  /* 0x0000000102027810 */ /* 0x000fc80007ffe0ff */
[----:B------:R-:W-:Y:S02]  /*0fd0*/  ISETP.NE.AND P0, PT, R2, RZ, PT ;  /* 0x000000ff0200720c */ /* 0x000fe40003f05270 */
[----:B0-----:R-:W-:-:S05]  /*0fe0*/  IADD3 R4, P1, PT, R4, 0x1, RZ ;  /* 0x0000000104047810 */ /* 0x001fca0007f3e0ff */
[----:B------:R-:W-:Y:S01]  /*0ff0*/  IMAD.X R5, RZ, RZ, R5, P1 ;  /* 0x000000ffff057224 */ /* 0x000fe200008e0605 */
[----:B--2---:R-:W-:Y:S01]  /*1000*/  LEA R17, R16, R17, 0x8 ;  /* 0x0000001110117211 */ /* 0x004fe200078e40ff */
[----:B------:R-:W-:-:S04]  /*1010*/  IMAD.MOV.U32 R16, RZ, RZ, RZ ;  /* 0x000000ffff107224 */ /* 0x000fc800078e00ff */
[----:B------:R-:W-:-:S05]  /*1020*/  IMAD.HI R6, R17, -0x7c889a0f, R16 ;  /* 0x837765f111067827 */ /* 0x000fca00078e0210 */
[----:B------:R-:W-:-:S04]  /*1030*/  SHF.R.U32.HI R7, RZ, 0x1f, R6 ;  /* 0x0000001fff077819 */ /* 0x000fc80000011606 */
[----:B------:R-:W-:-:S05]  /*1040*/  LEA.HI.SX32 R7, R6, R7, 0x17 ;  /* 0x0000000706077211 */ /* 0x000fca00078fbaff */
[----:B------:R-:W-:Y:S01]  /*1050*/  IMAD R16, R7, -0x3e5, R17 ;  /* 0xfffffc1b07107824 */ /* 0x000fe200078e0211 */
[----:B------:R-:W-:Y:S06]  /*1060*/  @P0 BRA `(.L_x_5) ;  /* 0xfffffffc00d00947 */ /* 0x000fec000383ffff */
.L_x_0:
[----:B------:R-:W0:Y:S02]  /*1070*/  LDC.64 R4, c[0x0][0x3b0] ;  /* 0x0000ec00ff047b82 */ /* 0x000e240000000a00 */
[----:B0-----:R-:W-:-:S06]  /*1080*/  IMAD.WIDE.U32 R4, R0, 0x4, R4 ;  /* 0x0000000400047825 */ /* 0x001fcc00078e0004 */
[----:B------:R-:W2:Y:S02]  /*1090*/  LDG.E R5, desc[UR4][R4.64] ;  /* 0x0000000404057981 */ /* 0x000ea4000c1e1900 */
[----:B--2---:R-:W-:-:S13]  /*10a0*/  ISETP.NE.AND P0, PT, R16, R5, PT ;  /* 0x000000051000720c */ /* 0x004fda0003f05270 */
[----:B------:R-:W0:Y:S02]  /*10b0*/  @!P0 LDC.64 R6, c[0x0][0x3b8] ;  /* 0x0000ee00ff068b82 */ /* 0x000e240000000a00 */
[----:B0-----:R-:W-:-:S05]  /*10c0*/  @!P0 IMAD.WIDE.U32 R6, R0, 0x4, R6 ;  /* 0x0000000400068825 */ /* 0x001fca00078e0006 */
[----:B------:R-:W2:Y:S02]  /*10d0*/  @!P0 LDG.E R0, desc[UR4][R6.64] ;  /* 0x0000000406008981 */ /* 0x000ea4000c1e1900 */
[----:B--2---:R-:W-:-:S05]  /*10e0*/  @!P0 LOP3.LUT R9, R0, 0x1, RZ, 0xfc, !PT ;  /* 0x0000000100098812 */ /* 0x004fca00078efcff */
[----:B------:R0:W-:Y:S01]  /*10f0*/  @!P0 STG.E desc[UR4][R6.64], R9 ;  /* 0x0000000906008986 */ /* 0x0001e2000c101904 */
[----:B------:R-:W-:Y:S01]  /*1100*/  CS2R R4, SR_CLOCKLO ;  /* 0x0000000000047805 */ /* 0x000fe20000015000 */
[----:B0-----:R-:W0:Y:S05]  /*1110*/  LDC.64 R6, c[0x0][0x3c0] ;  /* 0x0000f000ff067b82 */ /* 0x001e2a0000000a00 */
[----:B------:R-:W-:-:S04]  /*1120*/  IADD3 R4, P0, PT, -R12, R4, RZ ;  /* 0x000000040c047210 */ /* 0x000fc80007f1e1ff */
[----:B------:R-:W-:Y:S01]  /*1130*/  IADD3.X R5, PT, PT, ~R13, R5, RZ, P0, !PT ;  /* 0x000000050d057210 */ /* 0x000fe200007fe5ff */
[----:B0-----:R-:W-:-:S05]  /*1140*/  IMAD.WIDE.U32 R2, R3, 0x8, R6 ;  /* 0x0000000803027825 */ /* 0x001fca00078e0006 */
[----:B------:R-:W-:Y:S01]  /*1150*/  STG.E.64 desc[UR4][R2.64], R4 ;  /* 0x0000000402007986 */ /* 0x000fe2000c101b04 */
[----:B------:R-:W-:Y:S05]  /*1160*/  EXIT ;  /* 0x000000000000794d */ /* 0x000fea0003800000 */
.L_x_6:
[----:B------:R-:W-:-:S00]  /*1170*/  BRA `(.L_x_6) ;  /* 0xfffffffc00fc7947 */ /* 0x000fc0000383ffff */
[----:B------:R-:W-:-:S00]  /*1180*/  NOP ;  /* 0x0000000000007918 */ /* 0x000fc00000000000 */
[----:B------:R-:W-:-:S00]  /*1190*/  NOP ;  /* 0x0000000000007918 */ /* 0x000fc00000000000 */
[----:B------:R-:W-:-:S00]  /*11a0*/  NOP ;  /* 0x0000000000007918 */ /* 0x000fc00000000000 */
[----:B------:R-:W-:-:S00]  /*11b0*/  NOP ;  /* 0x0000000000007918 */ /* 0x000fc00000000000 */
[----:B------:R-:W-:-:S00]  /*11c0*/  NOP ;  /* 0x0000000000007918 */ /* 0x000fc00000000000 */
[----:B------:R-:W-:-:S00]  /*11d0*/  NOP ;  /* 0x0000000000007918 */ /* 0x000fc00000000000 */
[----:B------:R-:W-:-:S00]  /*11e0*/  NOP ;  /* 0x0000000000007918 */ /* 0x000fc00000000000 */
[----:B------:R-:W-:-:S00]  /*11f0*/  NOP ;  /* 0x0000000000007918 */ /* 0x000fc00000000000 */
.L_x_7:


//--------------------- .nv.shared.reserved.0     --------------------------
	.section	.nv.shared.reserved.0,"aw",@nobits
	.weak		__nv_reservedSMEM_offset_0_alias
	.size		__nv_reservedSMEM_offset_0_alias, 0, 64
	.other		__nv_reservedSMEM_offset_0_alias,@"STO_CUDA_RESERVED_SHARED STV_DEFAULT"
__nv_reservedSMEM_offset_0_alias:
	.zero		0
	.zero		64


//--------------------- .nv.constant0._Z14findIfExistsCuPciS_iPiS0_S0_S0_Py --------------------------
	.section	.nv.constant0._Z14findIfExistsCuPciS_iPiS0_S0_S0_Py,"a",@progbits
	.sectionflags	@""
	.align	4
.nv.constant0._Z14findIfExistsCuPciS_iPiS0_S0_S0_Py:
	.zero		968


//--------------------- SYMBOLS --------------------------

	.type		.nv.reservedSmem.offset0,@object
	.size		.nv.reservedSmem.offset0,0x4
